//
// Generated by NVIDIA NVVM Compiler
//
// Compiler Build ID: CL-36424714
// Cuda compilation tools, release 13.0, V13.0.88
// Based on NVVM 20.0.0
//

.version 9.0
.target sm_100
.address_size 64

	// .globl	_Z25unique_gid_calculation_2dPi
.extern .func  (.param .b32 func_retval0) vprintf
(
	.param .b64 vprintf_param_0,
	.param .b64 vprintf_param_1
)
;
.global .align 1 .b8 $str[77] = {67, 97, 115, 101, 32, 50, 58, 32, 98, 108, 111, 99, 107, 73, 100, 120, 46, 120, 58, 32, 37, 100, 44, 32, 98, 108, 111, 99, 107, 73, 100, 120, 46, 121, 58, 32, 37, 100, 44, 32, 116, 104, 114, 101, 97, 100, 73, 100, 120, 46, 120, 58, 32, 37, 100, 44, 32, 103, 105, 100, 58, 32, 37, 100, 44, 32, 118, 97, 108, 117, 101, 58, 32, 37, 100, 10};

.visible .entry _Z25unique_gid_calculation_2dPi(
	.param .u64 .ptr .align 1 _Z25unique_gid_calculation_2dPi_param_0
)
{
	.local .align 8 .b8 	__local_depot0[24];
	.reg .b64 	%SP;
	.reg .b64 	%SPL;
	.reg .b32 	%r<11>;
	.reg .b64 	%rd<9>;

	mov.u64 	%SPL, __local_depot0;
	cvta.local.u64 	%SP, %SPL;
	ld.param.u64 	%rd1, [_Z25unique_gid_calculation_2dPi_param_0];
	cvta.to.global.u64 	%rd2, %rd1;
	add.u64 	%rd3, %SP, 0;
	add.u64 	%rd4, %SPL, 0;
	mov.u32 	%r1, %tid.x;
	mov.u32 	%r2, %ctaid.x;
	mov.u32 	%r3, %ntid.x;
	mov.u32 	%r4, %nctaid.x;
	mov.u32 	%r5, %ctaid.y;
	mad.lo.s32 	%r6, %r5, %r4, %r2;
	mad.lo.s32 	%r7, %r6, %r3, %r1;
	mul.wide.s32 	%rd5, %r7, 4;
	add.s64 	%rd6, %rd2, %rd5;
	ld.global.u32 	%r8, [%rd6];
	st.local.v2.u32 	[%rd4], {%r2, %r5};
	st.local.v2.u32 	[%rd4+8], {%r1, %r7};
	st.local.u32 	[%rd4+16], %r8;
	mov.u64 	%rd7, $str;
	cvta.global.u64 	%rd8, %rd7;
	{ // callseq 0, 0
	.param .b64 param0;
	st.param.b64 	[param0], %rd8;
	.param .b64 param1;
	st.param.b64 	[param1], %rd3;
	.param .b32 retval0;
	call.uni (retval0), 
	vprintf, 
	(
	param0, 
	param1
	);
	ld.param.b32 	%r9, [retval0];
	} // callseq 0
	ret;

}


// ===== COMPILED SASS (sm_100) =====

	.target	sm_100

	.elftype	@"ET_EXEC"


//--------------------- .note.nv.tkinfo           --------------------------
	.section	.note.nv.tkinfo,"",@"SHT_NOTE"
	.sectionflags	@"SHF_NOTE_NV_TKINFO"
	.tkinfo
        /*0018*/ 	.word	0x00000002
        /*0030*/ 	.string	""
        /*0030*/ 	.string	"ptxas"
        /*0030*/ 	.string	"Cuda compilation tools, release 13.0, V13.0.88"
        /*0030*/ 	.string	"Build cuda_13.0.r13.0/compiler.36424714_0"
        /*0030*/ 	.string	"-arch sm_100 -m 64 "



//--------------------- .note.nv.cuinfo           --------------------------
	.section	.note.nv.cuinfo,"",@"SHT_NOTE"
	.sectionflags	@"SHF_NOTE_NV_CUINFO"
        /*0018*/ 	.short	0x0002
        /*001a*/ 	.short	0x0064
        /*001c*/ 	.short	0x0082
	.zero		2


//--------------------- .nv.info                  --------------------------
	.section	.nv.info,"",@"SHT_CUDA_INFO"
	.align	4


	//----- nvinfo : EIATTR_REGCOUNT
	.align		4
        /*0000*/ 	.byte	0x04, 0x2f
        /*0002*/ 	.short	(.L_2 - .L_1)
	.align		4
.L_1:
        /*0004*/ 	.word	index@(_Z25unique_gid_calculation_2dPi)
        /*0008*/ 	.word	0x00000018


	//----- nvinfo : EIATTR_FRAME_SIZE
	.align		4
.L_2:
        /*000c*/ 	.byte	0x04, 0x11
        /*000e*/ 	.short	(.L_4 - .L_3)
	.align		4
.L_3:
        /*0010*/ 	.word	index@(_Z25unique_gid_calculation_2dPi)
        /*0014*/ 	.word	0x00000018


	//----- nvinfo : EIATTR_MIN_STACK_SIZE
	.align		4
.L_4:
        /*0018*/ 	.byte	0x04, 0x12
        /*001a*/ 	.short	(.L_6 - .L_5)
	.align		4
.L_5:
        /*001c*/ 	.word	index@(_Z25unique_gid_calculation_2dPi)
        /*0020*/ 	.word	0x00000018
.L_6:


//--------------------- .nv.compat                --------------------------
	.section	.nv.compat,"",@"SHT_CUDA_COMPAT_INFO"
	.align	4
        /*0000*/ 	.byte	0x02, 0x09, 0x00, 0x00, 0x02, 0x02, 0x01, 0x00, 0x02, 0x05, 0x05, 0x00, 0x03, 0x07, 0x01, 0x01
        /*0010*/ 	.byte	0x02, 0x03, 0x00, 0x00, 0x02, 0x06, 0x01, 0x00, 0x04, 0x0b, 0x08, 0x00, 0x09, 0x00, 0x00, 0x00
        /*0020*/ 	.byte	0x00, 0x00, 0x00, 0x00


//--------------------- .nv.info._Z25unique_gid_calculation_2dPi --------------------------
	.section	.nv.info._Z25unique_gid_calculation_2dPi,"",@"SHT_CUDA_INFO"
	.sectionflags	@""
	.align	4


	//----- nvinfo : EIATTR_CUDA_API_VERSION
	.align		4
        /*0000*/ 	.byte	0x04, 0x37
        /*0002*/ 	.short	(.L_8 - .L_7)
.L_7:
        /*0004*/ 	.word	0x00000082


	//----- nvinfo : EIATTR_KPARAM_INFO
	.align		4
.L_8:
        /*0008*/ 	.byte	0x04, 0x17
        /*000a*/ 	.short	(.L_10 - .L_9)
.L_9:
        /*000c*/ 	.word	0x00000000
        /*0010*/ 	.short	0x0000
        /*0012*/ 	.short	0x0000
        /*0014*/ 	.byte	0x00, 0xf5, 0x21, 0x00


	//----- nvinfo : EIATTR_SPARSE_MMA_MASK
	.align		4
.L_10:
        /*0018*/ 	.byte	0x03, 0x50
        /*001a*/ 	.short	0x0000


	//----- nvinfo : EIATTR_MAXREG_COUNT
	.align		4
        /*001c*/ 	.byte	0x03, 0x1b
        /*001e*/ 	.short	0x00ff


	//----- nvinfo : EIATTR_EXTERNS
	.align		4
        /*0020*/ 	.byte	0x04, 0x0f
        /*0022*/ 	.short	(.L_12 - .L_11)


	//   ....[0]....
	.align		4
.L_11:
        /*0024*/ 	.word	index@(vprintf)


	//----- nvinfo : EIATTR_MERCURY_ISA_VERSION
	.align		4
.L_12:
        /*0028*/ 	.byte	0x03, 0x5f
        /*002a*/ 	.short	0x0101


	//----- nvinfo : EIATTR_VRC_CTA_INIT_COUNT
	.align		4
        /*002c*/ 	.byte	0x02, 0x4a
	.zero		1
	.zero		1


	//----- nvinfo : EIATTR_SYSCALL_OFFSETS
	.align		4
        /*0030*/ 	.byte	0x04, 0x46
        /*0032*/ 	.short	(.L_14 - .L_13)


	//   ....[0]....
.L_13:
        /*0034*/ 	.word	0x000001a0


	//----- nvinfo : EIATTR_EXIT_INSTR_OFFSETS
	.align		4
.L_14:
        /*0038*/ 	.byte	0x04, 0x1c
        /*003a*/ 	.short	(.L_16 - .L_15)


	//   ....[0]....
.L_15:
        /*003c*/ 	.word	0x000001b0


	//----- nvinfo : EIATTR_CBANK_PARAM_SIZE
	.align		4
.L_16:
        /*0040*/ 	.byte	0x03, 0x19
        /*0042*/ 	.short	0x0008


	//----- nvinfo : EIATTR_PARAM_CBANK
	.align		4
        /*0044*/ 	.byte	0x04, 0x0a
        /*0046*/ 	.short	(.L_18 - .L_17)
	.align		4
.L_17:
        /*0048*/ 	.word	index@(.nv.constant0._Z25unique_gid_calculation_2dPi)
        /*004c*/ 	.short	0x0380
        /*004e*/ 	.short	0x0008


	//----- nvinfo : EIATTR_SW_WAR
	.align		4
.L_18:
        /*0050*/ 	.byte	0x04, 0x36
        /*0052*/ 	.short	(.L_20 - .L_19)
.L_19:
        /*0054*/ 	.word	0x00000008
.L_20:


//--------------------- .nv.callgraph             --------------------------
	.section	.nv.callgraph,"",@"SHT_CUDA_CALLGRAPH"
	.align	4
	.sectionentsize	8
	.align		4
        /*0000*/ 	.word	0x00000000
	.align		4
        /*0004*/ 	.word	0xffffffff
	.align		4
        /*0008*/ 	.word	index@(_Z25unique_gid_calculation_2dPi)
	.align		4
        /*000c*/ 	.word	index@(vprintf)
	.align		4
        /*0010*/ 	.word	0x00000000
	.align		4
        /*0014*/ 	.word	0xfffffffe
	.align		4
        /*0018*/ 	.word	0x00000000
	.align		4
        /*001c*/ 	.word	0xfffffffd
	.align		4
        /*0020*/ 	.word	0x00000000
	.align		4
        /*0024*/ 	.word	0xfffffffc


//--------------------- .nv.constant4             --------------------------
	.section	.nv.constant4,"a",@progbits
	.align	8
	.align		8
.nv.constant4:
        /*0000*/ 	.dword	vprintf
	.align		8
        /*0008*/ 	.dword	$str


//--------------------- .text._Z25unique_gid_calculation_2dPi --------------------------
	.section	.text._Z25unique_gid_calculation_2dPi,"ax",@progbits
	.align	128
        .global         _Z25unique_gid_calculation_2dPi
        .type           _Z25unique_gid_calculation_2dPi,@function
        .size           _Z25unique_gid_calculation_2dPi,(.L_x_2 - _Z25unique_gid_calculation_2dPi)
        .other          _Z25unique_gid_calculation_2dPi,@"STO_CUDA_ENTRY STV_DEFAULT"
_Z25unique_gid_calculation_2dPi:
.text._Z25unique_gid_calculation_2dPi:
[----:B------:R-:W0:Y:S01]  /*0000*/  LDC R1, c[0x0][0x37c] ;  /* 0x0000df00ff017b82 */ /* 0x000e220000000800 */
[----:B------:R-:W1:Y:S01]  /*0010*/  S2R R12, SR_CTAID.X ;  /* 0x00000000000c7919 */ /* 0x000e620000002500 */
[----:B------:R-:W2:Y:S06]  /*0020*/  LDCU UR6, c[0x0][0x2fc] ;  /* 0x00005f80ff0677ac */ /* 0x000eac0008000800 */
[----:B------:R-:W3:Y:S01]  /*0030*/  LDC.64 R2, c[0x0][0x380] ;  /* 0x0000e000ff027b82 */ /* 0x000ee20000000a00 */
[----:B0-----:R-:W-:Y:S01]  /*0040*/  VIADD R1, R1, 0xffffffe8 ;  /* 0xffffffe801017836 */ /* 0x001fe20000000000 */
[----:B------:R-:W1:Y:S01]  /*0050*/  S2R R13, SR_CTAID.Y ;  /* 0x00000000000d7919 */ /* 0x000e620000002600 */
[----:B------:R-:W0:Y:S01]  /*0060*/  LDCU UR7, c[0x0][0x360] ;  /* 0x00006c00ff0777ac */ /* 0x000e220008000800 */
[----:B------:R-:W0:Y:S01]  /*0070*/  S2R R10, SR_TID.X ;  /* 0x00000000000a7919 */ /* 0x000e220000002100 */
[----:B------:R-:W1:Y:S01]  /*0080*/  LDCU UR8, c[0x0][0x370] ;  /* 0x00006e00ff0877ac */ /* 0x000e620008000800 */
[----:B------:R-:W4:Y:S01]  /*0090*/  LDCU.64 UR4, c[0x0][0x358] ;  /* 0x00006b00ff0477ac */ /* 0x000f220008000a00 */
[----:B-1----:R-:W-:Y:S01]  /*00a0*/  IMAD R11, R13, UR8, R12 ;  /* 0x000000080d0b7c24 */ /* 0x002fe2000f8e020c */
[----:B------:R-:W-:Y:S01]  /*00b0*/  MOV R0, 0x0 ;  /* 0x0000000000007802 */ /* 0x000fe20000000f00 */
[----:B------:R1:W-:Y:S01]  /*00c0*/  STL.64 [R1], R12 ;  /* 0x0000000c01007387 */ /* 0x0003e20000100a00 */
[----:B------:R-:W5:Y:S01]  /*00d0*/  LDCU.64 UR8, c[0x4][0x8] ;  /* 0x01000100ff0877ac */ /* 0x000f620008000a00 */
[----:B0-----:R-:W-:-:S04]  /*00e0*/  IMAD R11, R11, UR7, R10 ;  /* 0x000000070b0b7c24 */ /* 0x001fc8000f8e020a */
[----:B---3--:R-:W-:-:S06]  /*00f0*/  IMAD.WIDE R2, R11, 0x4, R2 ;  /* 0x000000040b027825 */ /* 0x008fcc00078e0202 */
[----:B----4-:R-:W3:Y:S01]  /*0100*/  LDG.E R2, desc[UR4][R2.64] ;  /* 0x0000000402027981 */ /* 0x010ee2000c1e1900 */
[----:B------:R-:W0:Y:S01]  /*0110*/  LDCU UR4, c[0x0][0x2f8] ;  /* 0x00005f00ff0477ac */ /* 0x000e220008000800 */
[----:B------:R1:W4:Y:S02]  /*0120*/  LDC.64 R8, c[0x4][R0] ;  /* 0x0100000000087b82 */ /* 0x0003240000000a00 */
[----:B------:R1:W-:Y:S01]  /*0130*/  STL.64 [R1+0x8], R10 ;  /* 0x0000080a01007387 */ /* 0x0003e20000100a00 */
[----:B-----5:R-:W-:Y:S01]  /*0140*/  IMAD.U32 R4, RZ, RZ, UR8 ;  /* 0x00000008ff047e24 */ /* 0x020fe2000f8e00ff */
[----:B------:R-:W-:Y:S02]  /*0150*/  MOV R5, UR9 ;  /* 0x0000000900057c02 */ /* 0x000fe40008000f00 */
[----:B0-----:R-:W-:-:S04]  /*0160*/  IADD3 R6, P0, PT, R1, UR4, RZ ;  /* 0x0000000401067c10 */ /* 0x001fc8000ff1e0ff */
[----:B--2---:R-:W-:Y:S01]  /*0170*/  IADD3.X R7, PT, PT, RZ, UR6, RZ, P0, !PT ;  /* 0x00000006ff077c10 */ /* 0x004fe200087fe4ff */
[----:B---34-:R1:W-:Y:S08]  /*0180*/  STL [R1+0x10], R2 ;  /* 0x0000100201007387 */ /* 0x0183f00000100800 */
[----:B------:R-:W-:-:S07]  /*0190*/  LEPC R20, `(.L_x_0) ;  /* 0x000000001014794e */ /* 0x000fce0000000000 */
[----:B-1----:R-:W-:Y:S05]  /*01a0*/  CALL.ABS.NOINC R8 ;  /* 0x0000000008007343 */ /* 0x002fea0003c00000 */
.L_x_0:
[----:B------:R-:W-:Y:S05]  /*01b0*/  EXIT ;  /* 0x000000000000794d */ /* 0x000fea0003800000 */
.L_x_1:
[----:B------:R-:W-:-:S00]  /*01c0*/  BRA `(.L_x_1) ;  /* 0xfffffffc00fc7947 */ /* 0x000fc0000383ffff */
[----:B------:R-:W-:-:S00]  /*01d0*/  NOP ;  /* 0x0000000000007918 */ /* 0x000fc00000000000 */
        /* <DEDUP_REMOVED lines=10> */
.L_x_2:


//--------------------- .nv.global.init           --------------------------
	.section	.nv.global.init,"aw",@progbits
.nv.global.init:
	.type		$str,@object
	.size		$str,(.L_0 - $str)
$str:
        /*0000*/ 	.byte	0x43, 0x61, 0x73, 0x65, 0x20, 0x32, 0x3a, 0x20, 0x62, 0x6c, 0x6f, 0x63, 0x6b, 0x49, 0x64, 0x78
        /*0010*/ 	.byte	0x2e, 0x78, 0x3a, 0x20, 0x25, 0x64, 0x2c, 0x20, 0x62, 0x6c, 0x6f, 0x63, 0x6b, 0x49, 0x64, 0x78
        /*0020*/ 	.byte	0x2e, 0x79, 0x3a, 0x20, 0x25, 0x64, 0x2c, 0x20, 0x74, 0x68, 0x72, 0x65, 0x61, 0x64, 0x49, 0x64
        /*0030*/ 	.byte	0x78, 0x2e, 0x78, 0x3a, 0x20, 0x25, 0x64, 0x2c, 0x20, 0x67, 0x69, 0x64, 0x3a, 0x20, 0x25, 0x64
        /*0040*/ 	.byte	0x2c, 0x20, 0x76, 0x61, 0x6c, 0x75, 0x65, 0x3a, 0x20, 0x25, 0x64, 0x0a, 0x00
.L_0:


//--------------------- .nv.shared.reserved.0     --------------------------
	.section	.nv.shared.reserved.0,"aw",@nobits
	.weak		__nv_reservedSMEM_offset_0_alias
	.size		__nv_reservedSMEM_offset_0_alias, 0, 64
	.other		__nv_reservedSMEM_offset_0_alias,@"STO_CUDA_RESERVED_SHARED STV_DEFAULT"
__nv_reservedSMEM_offset_0_alias:
	.zero		0
	.zero		64


//--------------------- .nv.constant0._Z25unique_gid_calculation_2dPi --------------------------
	.section	.nv.constant0._Z25unique_gid_calculation_2dPi,"a",@progbits
	.sectionflags	@""
	.align	4
.nv.constant0._Z25unique_gid_calculation_2dPi:
	.zero		904


//--------------------- SYMBOLS --------------------------

	.type		.nv.reservedSmem.offset0,@object
	.size		.nv.reservedSmem.offset0,0x4
	.type		vprintf,@function
